//
// Generated by NVIDIA NVVM Compiler
//
// Compiler Build ID: CL-36424714
// Cuda compilation tools, release 13.0, V13.0.88
// Based on NVVM 20.0.0
//

.version 9.0
.target sm_100
.address_size 64

	// .globl	_Z12MatmulKernelPKfS0_Pfiii
// _ZZ12MatmulKernelPKfS0_PfiiiE8shared_a has been demoted
// _ZZ12MatmulKernelPKfS0_PfiiiE8shared_b has been demoted

.visible .entry _Z12MatmulKernelPKfS0_Pfiii(
	.param .u64 .ptr .align 1 _Z12MatmulKernelPKfS0_Pfiii_param_0,
	.param .u64 .ptr .align 1 _Z12MatmulKernelPKfS0_Pfiii_param_1,
	.param .u64 .ptr .align 1 _Z12MatmulKernelPKfS0_Pfiii_param_2,
	.param .u32 _Z12MatmulKernelPKfS0_Pfiii_param_3,
	.param .u32 _Z12MatmulKernelPKfS0_Pfiii_param_4,
	.param .u32 _Z12MatmulKernelPKfS0_Pfiii_param_5
)
{
	.reg .pred 	%p<39>;
	.reg .b32 	%r<101>;
	.reg .b32 	%f<143>;
	.reg .b64 	%rd<50>;
	// demoted variable
	.shared .align 4 .b8 _ZZ12MatmulKernelPKfS0_PfiiiE8shared_a[1024];
	// demoted variable
	.shared .align 4 .b8 _ZZ12MatmulKernelPKfS0_PfiiiE8shared_b[1024];
	ld.param.u64 	%rd7, [_Z12MatmulKernelPKfS0_Pfiii_param_0];
	ld.param.u64 	%rd8, [_Z12MatmulKernelPKfS0_Pfiii_param_1];
	ld.param.u32 	%r46, [_Z12MatmulKernelPKfS0_Pfiii_param_4];
	ld.param.u32 	%r47, [_Z12MatmulKernelPKfS0_Pfiii_param_5];
	cvta.to.global.u64 	%rd1, %rd8;
	cvta.to.global.u64 	%rd2, %rd7;
	mov.u32 	%r48, %ctaid.y;
	shl.b32 	%r49, %r48, 4;
	mov.u32 	%r1, %tid.y;
	shl.b32 	%r2, %r1, 1;
	add.s32 	%r3, %r49, %r2;
	mov.u32 	%r50, %ctaid.x;
	shl.b32 	%r4, %r50, 4;
	mov.u32 	%r51, %tid.x;
	shl.b32 	%r5, %r51, 1;
	add.s32 	%r6, %r4, %r5;
	setp.lt.s32 	%p1, %r47, 1;
	shl.b32 	%r52, %r1, 7;
	mov.u32 	%r53, _ZZ12MatmulKernelPKfS0_PfiiiE8shared_a;
	add.s32 	%r7, %r53, %r52;
	@%p1 bra 	$L__BB0_25;
	mul.lo.s32 	%r55, %r3, %r47;
	shl.b32 	%r56, %r2, 6;
	mov.u32 	%r57, _ZZ12MatmulKernelPKfS0_PfiiiE8shared_b;
	add.s32 	%r58, %r57, %r56;
	shl.b32 	%r59, %r5, 2;
	add.s32 	%r8, %r7, %r59;
	add.s32 	%r9, %r58, %r59;
	add.s32 	%r60, %r55, %r47;
	cvt.s64.s32 	%rd3, %r60;
	cvt.u64.u32 	%rd4, %r55;
	add.s32 	%r99, %r60, %r5;
	add.s32 	%r98, %r5, 1;
	add.s32 	%r97, %r55, %r5;
	add.s32 	%r96, %r2, 1;
	mad.lo.s32 	%r94, %r46, %r2, %r46;
	add.s32 	%r61, %r94, %r4;
	add.s32 	%r95, %r61, %r5;
	mul.lo.s32 	%r62, %r1, %r46;
	shl.b32 	%r93, %r62, 1;
	add.s32 	%r63, %r93, %r4;
	add.s32 	%r92, %r63, %r5;
	mov.b32 	%r91, 1;
	cvt.s64.s32 	%rd18, %r6;
	mov.u32 	%r100, %r5;
$L__BB0_2:
	ld.param.u32 	%r83, [_Z12MatmulKernelPKfS0_Pfiii_param_3];
	setp.ge.s32 	%p2, %r3, %r83;
	add.s32 	%r28, %r98, -1;
	add.s32 	%r29, %r96, -1;
	setp.ge.s32 	%p3, %r28, %r47;
	mov.f32 	%f141, 0f00000000;
	or.pred  	%p4, %p2, %p3;
	@%p4 bra 	$L__BB0_4;
	mul.wide.s32 	%rd9, %r97, 4;
	add.s64 	%rd10, %rd2, %rd9;
	ld.global.nc.f32 	%f141, [%rd10];
$L__BB0_4:
	setp.ge.s32 	%p5, %r29, %r47;
	setp.ge.s32 	%p6, %r6, %r46;
	st.shared.f32 	[%r8], %f141;
	mov.f32 	%f142, 0f00000000;
	or.pred  	%p7, %p5, %p6;
	@%p7 bra 	$L__BB0_6;
	mul.wide.s32 	%rd11, %r92, 4;
	add.s64 	%rd12, %rd1, %rd11;
	ld.global.nc.f32 	%f142, [%rd12];
$L__BB0_6:
	ld.param.u32 	%r84, [_Z12MatmulKernelPKfS0_Pfiii_param_3];
	setp.lt.s32 	%p8, %r3, %r84;
	st.shared.f32 	[%r9], %f142;
	setp.lt.s32 	%p9, %r98, %r47;
	and.pred  	%p10, %p8, %p9;
	@%p10 bra 	$L__BB0_8;
	mov.b32 	%r64, 0;
	st.shared.u32 	[%r8+4], %r64;
	bra.uni 	$L__BB0_9;
$L__BB0_8:
	cvt.s64.s32 	%rd13, %r100;
	add.s64 	%rd14, %rd4, %rd13;
	shl.b64 	%rd15, %rd14, 2;
	add.s64 	%rd16, %rd2, %rd15;
	ld.global.nc.f32 	%f11, [%rd16+4];
	st.shared.f32 	[%r8+4], %f11;
$L__BB0_9:
	setp.lt.s32 	%p11, %r29, %r47;
	add.s32 	%r65, %r6, 1;
	setp.lt.s32 	%p12, %r65, %r46;
	and.pred  	%p13, %p11, %p12;
	@%p13 bra 	$L__BB0_11;
	mov.b32 	%r66, 0;
	st.shared.u32 	[%r9+4], %r66;
	bra.uni 	$L__BB0_12;
$L__BB0_11:
	cvt.s64.s32 	%rd17, %r93;
	add.s64 	%rd19, %rd18, %rd17;
	shl.b64 	%rd20, %rd19, 2;
	add.s64 	%rd21, %rd1, %rd20;
	ld.global.nc.f32 	%f12, [%rd21+4];
	st.shared.f32 	[%r9+4], %f12;
$L__BB0_12:
	ld.param.u32 	%r85, [_Z12MatmulKernelPKfS0_Pfiii_param_3];
	setp.lt.s32 	%p14, %r28, %r47;
	add.s32 	%r30, %r3, 1;
	setp.lt.s32 	%p15, %r30, %r85;
	and.pred  	%p16, %p15, %p14;
	@%p16 bra 	$L__BB0_14;
	mov.b32 	%r67, 0;
	st.shared.u32 	[%r8+64], %r67;
	bra.uni 	$L__BB0_15;
$L__BB0_14:
	mul.wide.s32 	%rd22, %r99, 4;
	add.s64 	%rd23, %rd2, %rd22;
	ld.global.nc.f32 	%f13, [%rd23];
	st.shared.f32 	[%r8+64], %f13;
$L__BB0_15:
	setp.lt.s32 	%p17, %r96, %r47;
	setp.lt.s32 	%p18, %r6, %r46;
	and.pred  	%p19, %p17, %p18;
	@%p19 bra 	$L__BB0_17;
	mov.b32 	%r68, 0;
	st.shared.u32 	[%r9+64], %r68;
	bra.uni 	$L__BB0_18;
$L__BB0_17:
	mul.wide.s32 	%rd24, %r95, 4;
	add.s64 	%rd25, %rd1, %rd24;
	ld.global.nc.f32 	%f14, [%rd25];
	st.shared.f32 	[%r9+64], %f14;
$L__BB0_18:
	ld.param.u32 	%r86, [_Z12MatmulKernelPKfS0_Pfiii_param_3];
	setp.lt.s32 	%p20, %r98, %r47;
	setp.lt.s32 	%p21, %r30, %r86;
	and.pred  	%p22, %p21, %p20;
	@%p22 bra 	$L__BB0_20;
	mov.b32 	%r69, 0;
	st.shared.u32 	[%r8+68], %r69;
	bra.uni 	$L__BB0_21;
$L__BB0_20:
	cvt.s64.s32 	%rd26, %r100;
	add.s64 	%rd27, %rd3, %rd26;
	shl.b64 	%rd28, %rd27, 2;
	add.s64 	%rd29, %rd2, %rd28;
	ld.global.nc.f32 	%f15, [%rd29+4];
	st.shared.f32 	[%r8+68], %f15;
$L__BB0_21:
	setp.lt.s32 	%p23, %r96, %r47;
	setp.lt.s32 	%p24, %r65, %r46;
	and.pred  	%p25, %p23, %p24;
	@%p25 bra 	$L__BB0_23;
	mov.b32 	%r71, 0;
	st.shared.u32 	[%r9+68], %r71;
	bra.uni 	$L__BB0_24;
$L__BB0_23:
	cvt.s64.s32 	%rd30, %r94;
	add.s64 	%rd32, %rd18, %rd30;
	shl.b64 	%rd33, %rd32, 2;
	add.s64 	%rd34, %rd1, %rd33;
	ld.global.nc.f32 	%f16, [%rd34+4];
	st.shared.f32 	[%r9+68], %f16;
$L__BB0_24:
	add.s32 	%r100, %r100, 16;
	add.s32 	%r99, %r99, 16;
	add.s32 	%r98, %r98, 16;
	add.s32 	%r97, %r97, 16;
	add.s32 	%r96, %r96, 16;
	shl.b32 	%r72, %r46, 4;
	add.s32 	%r95, %r95, %r72;
	add.s32 	%r94, %r94, %r72;
	add.s32 	%r93, %r93, %r72;
	add.s32 	%r92, %r92, %r72;
	add.s32 	%r40, %r91, 16;
	add.s32 	%r73, %r91, 15;
	setp.lt.s32 	%p26, %r73, %r47;
	mov.u32 	%r91, %r40;
	@%p26 bra 	$L__BB0_2;
$L__BB0_25:
	ld.param.u32 	%r87, [_Z12MatmulKernelPKfS0_Pfiii_param_3];
	ld.param.u64 	%rd49, [_Z12MatmulKernelPKfS0_Pfiii_param_2];
	cvta.to.global.u64 	%rd5, %rd49;
	bar.sync 	0;
	shl.b32 	%r74, %r5, 2;
	mov.u32 	%r75, _ZZ12MatmulKernelPKfS0_PfiiiE8shared_b;
	add.s32 	%r76, %r75, %r74;
	mov.u32 	%r77, %tid.y;
	shl.b32 	%r78, %r77, 7;
	mov.u32 	%r79, _ZZ12MatmulKernelPKfS0_PfiiiE8shared_a;
	add.s32 	%r80, %r79, %r78;
	ld.shared.f32 	%f17, [%r80];
	ld.shared.f32 	%f18, [%r76];
	fma.rn.f32 	%f19, %f17, %f18, 0f00000000;
	ld.shared.f32 	%f20, [%r80+4];
	ld.shared.f32 	%f21, [%r76+64];
	fma.rn.f32 	%f22, %f20, %f21, %f19;
	ld.shared.f32 	%f23, [%r80+8];
	ld.shared.f32 	%f24, [%r76+128];
	fma.rn.f32 	%f25, %f23, %f24, %f22;
	ld.shared.f32 	%f26, [%r80+12];
	ld.shared.f32 	%f27, [%r76+192];
	fma.rn.f32 	%f28, %f26, %f27, %f25;
	ld.shared.f32 	%f29, [%r80+16];
	ld.shared.f32 	%f30, [%r76+256];
	fma.rn.f32 	%f31, %f29, %f30, %f28;
	ld.shared.f32 	%f32, [%r80+20];
	ld.shared.f32 	%f33, [%r76+320];
	fma.rn.f32 	%f34, %f32, %f33, %f31;
	ld.shared.f32 	%f35, [%r80+24];
	ld.shared.f32 	%f36, [%r76+384];
	fma.rn.f32 	%f37, %f35, %f36, %f34;
	ld.shared.f32 	%f38, [%r80+28];
	ld.shared.f32 	%f39, [%r76+448];
	fma.rn.f32 	%f40, %f38, %f39, %f37;
	ld.shared.f32 	%f41, [%r80+32];
	ld.shared.f32 	%f42, [%r76+512];
	fma.rn.f32 	%f43, %f41, %f42, %f40;
	ld.shared.f32 	%f44, [%r80+36];
	ld.shared.f32 	%f45, [%r76+576];
	fma.rn.f32 	%f46, %f44, %f45, %f43;
	ld.shared.f32 	%f47, [%r80+40];
	ld.shared.f32 	%f48, [%r76+640];
	fma.rn.f32 	%f49, %f47, %f48, %f46;
	ld.shared.f32 	%f50, [%r80+44];
	ld.shared.f32 	%f51, [%r76+704];
	fma.rn.f32 	%f52, %f50, %f51, %f49;
	ld.shared.f32 	%f53, [%r80+48];
	ld.shared.f32 	%f54, [%r76+768];
	fma.rn.f32 	%f55, %f53, %f54, %f52;
	ld.shared.f32 	%f56, [%r80+52];
	ld.shared.f32 	%f57, [%r76+832];
	fma.rn.f32 	%f58, %f56, %f57, %f55;
	ld.shared.f32 	%f59, [%r80+56];
	ld.shared.f32 	%f60, [%r76+896];
	fma.rn.f32 	%f61, %f59, %f60, %f58;
	ld.shared.f32 	%f62, [%r80+60];
	ld.shared.f32 	%f63, [%r76+960];
	fma.rn.f32 	%f5, %f62, %f63, %f61;
	ld.shared.f32 	%f64, [%r76+4];
	fma.rn.f32 	%f65, %f17, %f64, 0f00000000;
	ld.shared.f32 	%f66, [%r76+68];
	fma.rn.f32 	%f67, %f20, %f66, %f65;
	ld.shared.f32 	%f68, [%r76+132];
	fma.rn.f32 	%f69, %f23, %f68, %f67;
	ld.shared.f32 	%f70, [%r76+196];
	fma.rn.f32 	%f71, %f26, %f70, %f69;
	ld.shared.f32 	%f72, [%r76+260];
	fma.rn.f32 	%f73, %f29, %f72, %f71;
	ld.shared.f32 	%f74, [%r76+324];
	fma.rn.f32 	%f75, %f32, %f74, %f73;
	ld.shared.f32 	%f76, [%r76+388];
	fma.rn.f32 	%f77, %f35, %f76, %f75;
	ld.shared.f32 	%f78, [%r76+452];
	fma.rn.f32 	%f79, %f38, %f78, %f77;
	ld.shared.f32 	%f80, [%r76+516];
	fma.rn.f32 	%f81, %f41, %f80, %f79;
	ld.shared.f32 	%f82, [%r76+580];
	fma.rn.f32 	%f83, %f44, %f82, %f81;
	ld.shared.f32 	%f84, [%r76+644];
	fma.rn.f32 	%f85, %f47, %f84, %f83;
	ld.shared.f32 	%f86, [%r76+708];
	fma.rn.f32 	%f87, %f50, %f86, %f85;
	ld.shared.f32 	%f88, [%r76+772];
	fma.rn.f32 	%f89, %f53, %f88, %f87;
	ld.shared.f32 	%f90, [%r76+836];
	fma.rn.f32 	%f91, %f56, %f90, %f89;
	ld.shared.f32 	%f92, [%r76+900];
	fma.rn.f32 	%f93, %f59, %f92, %f91;
	ld.shared.f32 	%f94, [%r76+964];
	fma.rn.f32 	%f6, %f62, %f94, %f93;
	ld.shared.f32 	%f95, [%r80+64];
	fma.rn.f32 	%f96, %f95, %f18, 0f00000000;
	ld.shared.f32 	%f97, [%r80+68];
	fma.rn.f32 	%f98, %f97, %f21, %f96;
	ld.shared.f32 	%f99, [%r80+72];
	fma.rn.f32 	%f100, %f99, %f24, %f98;
	ld.shared.f32 	%f101, [%r80+76];
	fma.rn.f32 	%f102, %f101, %f27, %f100;
	ld.shared.f32 	%f103, [%r80+80];
	fma.rn.f32 	%f104, %f103, %f30, %f102;
	ld.shared.f32 	%f105, [%r80+84];
	fma.rn.f32 	%f106, %f105, %f33, %f104;
	ld.shared.f32 	%f107, [%r80+88];
	fma.rn.f32 	%f108, %f107, %f36, %f106;
	ld.shared.f32 	%f109, [%r80+92];
	fma.rn.f32 	%f110, %f109, %f39, %f108;
	ld.shared.f32 	%f111, [%r80+96];
	fma.rn.f32 	%f112, %f111, %f42, %f110;
	ld.shared.f32 	%f113, [%r80+100];
	fma.rn.f32 	%f114, %f113, %f45, %f112;
	ld.shared.f32 	%f115, [%r80+104];
	fma.rn.f32 	%f116, %f115, %f48, %f114;
	ld.shared.f32 	%f117, [%r80+108];
	fma.rn.f32 	%f118, %f117, %f51, %f116;
	ld.shared.f32 	%f119, [%r80+112];
	fma.rn.f32 	%f120, %f119, %f54, %f118;
	ld.shared.f32 	%f121, [%r80+116];
	fma.rn.f32 	%f122, %f121, %f57, %f120;
	ld.shared.f32 	%f123, [%r80+120];
	fma.rn.f32 	%f124, %f123, %f60, %f122;
	ld.shared.f32 	%f125, [%r80+124];
	fma.rn.f32 	%f7, %f125, %f63, %f124;
	fma.rn.f32 	%f126, %f95, %f64, 0f00000000;
	fma.rn.f32 	%f127, %f97, %f66, %f126;
	fma.rn.f32 	%f128, %f99, %f68, %f127;
	fma.rn.f32 	%f129, %f101, %f70, %f128;
	fma.rn.f32 	%f130, %f103, %f72, %f129;
	fma.rn.f32 	%f131, %f105, %f74, %f130;
	fma.rn.f32 	%f132, %f107, %f76, %f131;
	fma.rn.f32 	%f133, %f109, %f78, %f132;
	fma.rn.f32 	%f134, %f111, %f80, %f133;
	fma.rn.f32 	%f135, %f113, %f82, %f134;
	fma.rn.f32 	%f136, %f115, %f84, %f135;
	fma.rn.f32 	%f137, %f117, %f86, %f136;
	fma.rn.f32 	%f138, %f119, %f88, %f137;
	fma.rn.f32 	%f139, %f121, %f90, %f138;
	fma.rn.f32 	%f140, %f123, %f92, %f139;
	fma.rn.f32 	%f8, %f125, %f94, %f140;
	setp.ge.s32 	%p27, %r3, %r87;
	mul.lo.s32 	%r41, %r3, %r46;
	setp.ge.s32 	%p28, %r6, %r46;
	or.pred  	%p29, %p27, %p28;
	@%p29 bra 	$L__BB0_27;
	add.s32 	%r81, %r6, %r41;
	mul.wide.s32 	%rd35, %r81, 4;
	add.s64 	%rd36, %rd5, %rd35;
	st.global.f32 	[%rd36], %f5;
$L__BB0_27:
	ld.param.u32 	%r88, [_Z12MatmulKernelPKfS0_Pfiii_param_3];
	setp.ge.s32 	%p30, %r3, %r88;
	add.s32 	%r42, %r6, 1;
	setp.ge.s32 	%p31, %r42, %r46;
	or.pred  	%p32, %p30, %p31;
	@%p32 bra 	$L__BB0_29;
	cvt.s64.s32 	%rd37, %r41;
	cvt.s64.s32 	%rd38, %r6;
	add.s64 	%rd39, %rd38, %rd37;
	shl.b64 	%rd40, %rd39, 2;
	add.s64 	%rd41, %rd5, %rd40;
	st.global.f32 	[%rd41+4], %f6;
$L__BB0_29:
	ld.param.u32 	%r89, [_Z12MatmulKernelPKfS0_Pfiii_param_3];
	setp.ge.s32 	%p33, %r6, %r46;
	add.s32 	%r43, %r3, 1;
	setp.ge.s32 	%p34, %r43, %r89;
	add.s32 	%r44, %r41, %r46;
	or.pred  	%p35, %p34, %p33;
	@%p35 bra 	$L__BB0_31;
	add.s32 	%r82, %r6, %r44;
	mul.wide.s32 	%rd42, %r82, 4;
	add.s64 	%rd43, %rd5, %rd42;
	st.global.f32 	[%rd43], %f7;
$L__BB0_31:
	ld.param.u32 	%r90, [_Z12MatmulKernelPKfS0_Pfiii_param_3];
	setp.ge.s32 	%p36, %r43, %r90;
	setp.ge.s32 	%p37, %r42, %r46;
	or.pred  	%p38, %p36, %p37;
	@%p38 bra 	$L__BB0_33;
	cvt.s64.s32 	%rd44, %r44;
	cvt.s64.s32 	%rd45, %r6;
	add.s64 	%rd46, %rd45, %rd44;
	shl.b64 	%rd47, %rd46, 2;
	add.s64 	%rd48, %rd5, %rd47;
	st.global.f32 	[%rd48+4], %f8;
$L__BB0_33:
	ret;

}


// ===== COMPILED SASS (sm_100) =====

	.target	sm_100

	.elftype	@"ET_EXEC"


//--------------------- .note.nv.tkinfo           --------------------------
	.section	.note.nv.tkinfo,"",@"SHT_NOTE"
	.sectionflags	@"SHF_NOTE_NV_TKINFO"
	.tkinfo
        /*0018*/ 	.word	0x00000002
        /*0030*/ 	.string	""
        /*0030*/ 	.string	"ptxas"
        /*0030*/ 	.string	"Cuda compilation tools, release 13.0, V13.0.88"
        /*0030*/ 	.string	"Build cuda_13.0.r13.0/compiler.36424714_0"
        /*0030*/ 	.string	"-arch sm_100 -m 64 "



//--------------------- .note.nv.cuinfo           --------------------------
	.section	.note.nv.cuinfo,"",@"SHT_NOTE"
	.sectionflags	@"SHF_NOTE_NV_CUINFO"
        /*0018*/ 	.short	0x0002
        /*001a*/ 	.short	0x0064
        /*001c*/ 	.short	0x0082
	.zero		2


//--------------------- .nv.info                  --------------------------
	.section	.nv.info,"",@"SHT_CUDA_INFO"
	.align	4


	//----- nvinfo : EIATTR_REGCOUNT
	.align		4
        /*0000*/ 	.byte	0x04, 0x2f
        /*0002*/ 	.short	(.L_1 - .L_0)
	.align		4
.L_0:
        /*0004*/ 	.word	index@(_Z12MatmulKernelPKfS0_Pfiii)
        /*0008*/ 	.word	0x00000020


	//----- nvinfo : EIATTR_FRAME_SIZE
	.align		4
.L_1:
        /*000c*/ 	.byte	0x04, 0x11
        /*000e*/ 	.short	(.L_3 - .L_2)
	.align		4
.L_2:
        /*0010*/ 	.word	index@(_Z12MatmulKernelPKfS0_Pfiii)
        /*0014*/ 	.word	0x00000000


	//----- nvinfo : EIATTR_MIN_STACK_SIZE
	.align		4
.L_3:
        /*0018*/ 	.byte	0x04, 0x12
        /*001a*/ 	.short	(.L_5 - .L_4)
	.align		4
.L_4:
        /*001c*/ 	.word	index@(_Z12MatmulKernelPKfS0_Pfiii)
        /*0020*/ 	.word	0x00000000
.L_5:


//--------------------- .nv.compat                --------------------------
	.section	.nv.compat,"",@"SHT_CUDA_COMPAT_INFO"
	.align	4
        /*0000*/ 	.byte	0x02, 0x09, 0x00, 0x00, 0x02, 0x02, 0x01, 0x00, 0x02, 0x05, 0x05, 0x00, 0x03, 0x07, 0x01, 0x01
        /*0010*/ 	.byte	0x02, 0x03, 0x00, 0x00, 0x02, 0x06, 0x01, 0x00, 0x04, 0x0b, 0x08, 0x00, 0x09, 0x00, 0x00, 0x00
        /*0020*/ 	.byte	0x00, 0x00, 0x00, 0x00


//--------------------- .nv.info._Z12MatmulKernelPKfS0_Pfiii --------------------------
	.section	.nv.info._Z12MatmulKernelPKfS0_Pfiii,"",@"SHT_CUDA_INFO"
	.sectionflags	@""
	.align	4


	//----- nvinfo : EIATTR_CUDA_API_VERSION
	.align		4
        /*0000*/ 	.byte	0x04, 0x37
        /*0002*/ 	.short	(.L_7 - .L_6)
.L_6:
        /*0004*/ 	.word	0x00000082


	//----- nvinfo : EIATTR_KPARAM_INFO
	.align		4
.L_7:
        /*0008*/ 	.byte	0x04, 0x17
        /*000a*/ 	.short	(.L_9 - .L_8)
.L_8:
        /*000c*/ 	.word	0x00000000
        /*0010*/ 	.short	0x0005
        /*0012*/ 	.short	0x0020
        /*0014*/ 	.byte	0x00, 0xf0, 0x11, 0x00


	//----- nvinfo : EIATTR_KPARAM_INFO
	.align		4
.L_9:
        /*0018*/ 	.byte	0x04, 0x17
        /*001a*/ 	.short	(.L_11 - .L_10)
.L_10:
        /*001c*/ 	.word	0x00000000
        /*0020*/ 	.short	0x0004
        /*0022*/ 	.short	0x001c
        /*0024*/ 	.byte	0x00, 0xf0, 0x11, 0x00


	//----- nvinfo : EIATTR_KPARAM_INFO
	.align		4
.L_11:
        /*0028*/ 	.byte	0x04, 0x17
        /*002a*/ 	.short	(.L_13 - .L_12)
.L_12:
        /*002c*/ 	.word	0x00000000
        /*0030*/ 	.short	0x0003
        /*0032*/ 	.short	0x0018
        /*0034*/ 	.byte	0x00, 0xf0, 0x11, 0x00


	//----- nvinfo : EIATTR_KPARAM_INFO
	.align		4
.L_13:
        /*0038*/ 	.byte	0x04, 0x17
        /*003a*/ 	.short	(.L_15 - .L_14)
.L_14:
        /*003c*/ 	.word	0x00000000
        /*0040*/ 	.short	0x0002
        /*0042*/ 	.short	0x0010
        /*0044*/ 	.byte	0x00, 0xf5, 0x21, 0x00


	//----- nvinfo : EIATTR_KPARAM_INFO
	.align		4
.L_15:
        /*0048*/ 	.byte	0x04, 0x17
        /*004a*/ 	.short	(.L_17 - .L_16)
.L_16:
        /*004c*/ 	.word	0x00000000
        /*0050*/ 	.short	0x0001
        /*0052*/ 	.short	0x0008
        /*0054*/ 	.byte	0x00, 0xf5, 0x21, 0x00


	//----- nvinfo : EIATTR_KPARAM_INFO
	.align		4
.L_17:
        /*0058*/ 	.byte	0x04, 0x17
        /*005a*/ 	.short	(.L_19 - .L_18)
.L_18:
        /*005c*/ 	.word	0x00000000
        /*0060*/ 	.short	0x0000
        /*0062*/ 	.short	0x0000
        /*0064*/ 	.byte	0x00, 0xf5, 0x21, 0x00


	//----- nvinfo : EIATTR_SPARSE_MMA_MASK
	.align		4
.L_19:
        /*0068*/ 	.byte	0x03, 0x50
        /*006a*/ 	.short	0x0000


	//----- nvinfo : EIATTR_MAXREG_COUNT
	.align		4
        /*006c*/ 	.byte	0x03, 0x1b
        /*006e*/ 	.short	0x00ff


	//----- nvinfo : EIATTR_NUM_BARRIERS
	.align		4
        /*0070*/ 	.byte	0x02, 0x4c
        /*0072*/ 	.byte	0x01
	.zero		1


	//----- nvinfo : EIATTR_MERCURY_ISA_VERSION
	.align		4
        /*0074*/ 	.byte	0x03, 0x5f
        /*0076*/ 	.short	0x0101


	//----- nvinfo : EIATTR_VRC_CTA_INIT_COUNT
	.align		4
        /*0078*/ 	.byte	0x02, 0x4a
	.zero		1
	.zero		1


	//----- nvinfo : EIATTR_EXIT_INSTR_OFFSETS
	.align		4
        /*007c*/ 	.byte	0x04, 0x1c
        /*007e*/ 	.short	(.L_21 - .L_20)


	//   ....[0]....
.L_20:
        /*0080*/ 	.word	0x00000f20


	//   ....[1]....
        /*0084*/ 	.word	0x00001000


	//----- nvinfo : EIATTR_CBANK_PARAM_SIZE
	.align		4
.L_21:
        /*0088*/ 	.byte	0x03, 0x19
        /*008a*/ 	.short	0x0024


	//----- nvinfo : EIATTR_PARAM_CBANK
	.align		4
        /*008c*/ 	.byte	0x04, 0x0a
        /*008e*/ 	.short	(.L_23 - .L_22)
	.align		4
.L_22:
        /*0090*/ 	.word	index@(.nv.constant0._Z12MatmulKernelPKfS0_Pfiii)
        /*0094*/ 	.short	0x0380
        /*0096*/ 	.short	0x0024


	//----- nvinfo : EIATTR_SW_WAR
	.align		4
.L_23:
        /*0098*/ 	.byte	0x04, 0x36
        /*009a*/ 	.short	(.L_25 - .L_24)
.L_24:
        /*009c*/ 	.word	0x00000008
.L_25:


//--------------------- .nv.callgraph             --------------------------
	.section	.nv.callgraph,"",@"SHT_CUDA_CALLGRAPH"
	.align	4
	.sectionentsize	8
	.align		4
        /*0000*/ 	.word	0x00000000
	.align		4
        /*0004*/ 	.word	0xffffffff
	.align		4
        /*0008*/ 	.word	0x00000000
	.align		4
        /*000c*/ 	.word	0xfffffffe
	.align		4
        /*0010*/ 	.word	0x00000000
	.align		4
        /*0014*/ 	.word	0xfffffffd
	.align		4
        /*0018*/ 	.word	0x00000000
	.align		4
        /*001c*/ 	.word	0xfffffffc


//--------------------- .text._Z12MatmulKernelPKfS0_Pfiii --------------------------
	.section	.text._Z12MatmulKernelPKfS0_Pfiii,"ax",@progbits
	.align	128
        .global         _Z12MatmulKernelPKfS0_Pfiii
        .type           _Z12MatmulKernelPKfS0_Pfiii,@function
        .size           _Z12MatmulKernelPKfS0_Pfiii,(.L_x_3 - _Z12MatmulKernelPKfS0_Pfiii)
        .other          _Z12MatmulKernelPKfS0_Pfiii,@"STO_CUDA_ENTRY STV_DEFAULT"
_Z12MatmulKernelPKfS0_Pfiii:
.text._Z12MatmulKernelPKfS0_Pfiii:
[----:B------:R-:W-:Y:S01]  /*0000*/  LDC R1, c[0x0][0x37c] ;  /* 0x0000df00ff017b82 */ /* 0x000fe20000000800 */
[----:B------:R-:W0:Y:S01]  /*0010*/  S2R R17, SR_TID.Y ;  /* 0x0000000000117919 */ /* 0x000e220000002200 */
[----:B------:R-:W1:Y:S01]  /*0020*/  LDCU UR7, c[0x0][0x3a0] ;  /* 0x00007400ff0777ac */ /* 0x000e620008000800 */
[----:B------:R-:W2:Y:S01]  /*0030*/  S2R R0, SR_TID.X ;  /* 0x0000000000007919 */ /* 0x000ea20000002100 */
[----:B------:R-:W3:Y:S01]  /*0040*/  LDCU.64 UR8, c[0x0][0x358] ;  /* 0x00006b00ff0877ac */ /* 0x000ee20008000a00 */
[----:B------:R-:W4:Y:S01]  /*0050*/  S2R R25, SR_CTAID.Y ;  /* 0x0000000000197919 */ /* 0x000f220000002600 */
[----:B------:R-:W5:Y:S01]  /*0060*/  S2R R15, SR_CTAID.X ;  /* 0x00000000000f7919 */ /* 0x000f620000002500 */
[----:B-1----:R-:W-:Y:S01]  /*0070*/  UISETP.GE.AND UP0, UPT, UR7, 0x1, UPT ;  /* 0x000000010700788c */ /* 0x002fe2000bf06270 */
[----:B0-----:R-:W-:Y:S02]  /*0080*/  SHF.L.U32 R8, R17, 0x1, RZ ;  /* 0x0000000111087819 */ /* 0x001fe400000006ff */
[----:B--2---:R-:W-:-:S02]  /*0090*/  SHF.L.U32 R2, R0, 0x1, RZ ;  /* 0x0000000100027819 */ /* 0x004fc400000006ff */
[----:B----4-:R-:W-:Y:S02]  /*00a0*/  LEA R25, R25, R8, 0x4 ;  /* 0x0000000819197211 */ /* 0x010fe400078e20ff */
[----:B-----5:R-:W-:Y:S02]  /*00b0*/  LEA R24, R15, R2, 0x4 ;  /* 0x000000020f187211 */ /* 0x020fe400078e20ff */
[----:B---3--:R-:W-:Y:S05]  /*00c0*/  BRA.U !UP0, `(.L_x_0) ;  /* 0x0000000508c07547 */ /* 0x008fea000b800000 */
[----:B------:R-:W0:Y:S01]  /*00d0*/  LDC R20, c[0x0][0x39c] ;  /* 0x0000e700ff147b82 */ /* 0x000e220000000800 */
[----:B------:R-:W-:Y:S01]  /*00e0*/  UMOV UR4, 0x400 ;  /* 0x0000040000047882 */ /* 0x000fe20000000000 */
[----:B------:R-:W-:Y:S01]  /*00f0*/  VIADD R4, R8, 0x1 ;  /* 0x0000000108047836 */ /* 0x000fe20000000000 */
[----:B------:R-:W-:Y:S01]  /*0100*/  UIADD3 UR5, UPT, UPT, UR4, 0x400, URZ ;  /* 0x0000040004057890 */ /* 0x000fe2000fffe0ff */
[----:B------:R-:W-:Y:S01]  /*0110*/  IMAD R3, R25, UR7, RZ ;  /* 0x0000000719037c24 */ /* 0x000fe2000f8e02ff */
[C---:B------:R-:W-:Y:S01]  /*0120*/  IADD3 R11, PT, PT, R2.reuse, 0x1, RZ ;  /* 0x00000001020b7810 */ /* 0x040fe20007ffe0ff */
[----:B------:R-:W1:Y:S01]  /*0130*/  LDCU UR11, c[0x0][0x3a0] ;  /* 0x00007400ff0b77ac */ /* 0x000e620008000800 */
[----:B------:R-:W-:Y:S01]  /*0140*/  SHF.R.S32.HI R7, RZ, 0x1f, R24 ;  /* 0x0000001fff077819 */ /* 0x000fe20000011418 */
[----:B------:R-:W2:Y:S01]  /*0150*/  S2UR UR6, SR_CgaCtaId ;  /* 0x00000000000679c3 */ /* 0x000ea20000008800 */
[----:B------:R-:W-:Y:S01]  /*0160*/  IADD3 R9, PT, PT, R3, UR7, RZ ;  /* 0x0000000703097c10 */ /* 0x000fe2000fffe0ff */
[C---:B------:R-:W-:Y:S01]  /*0170*/  IMAD.IADD R6, R2.reuse, 0x1, R3 ;  /* 0x0000000102067824 */ /* 0x040fe200078e0203 */
[----:B------:R-:W3:Y:S02]  /*0180*/  LDCU UR10, c[0x0][0x398] ;  /* 0x00007300ff0a77ac */ /* 0x000ee40008000800 */
[----:B------:R-:W-:Y:S01]  /*0190*/  IADD3 R10, PT, PT, R2, R9, RZ ;  /* 0x00000009020a7210 */ /* 0x000fe20007ffe0ff */
[----:B0-----:R-:W-:-:S02]  /*01a0*/  IMAD R8, R8, R20, R20 ;  /* 0x0000001408087224 */ /* 0x001fc400078e0214 */
[----:B------:R-:W-:-:S03]  /*01b0*/  IMAD R20, R17, R20, RZ ;  /* 0x0000001411147224 */ /* 0x000fc600078e02ff */
[C---:B------:R-:W-:Y:S02]  /*01c0*/  LEA R5, R15.reuse, R8, 0x4 ;  /* 0x000000080f057211 */ /* 0x040fe400078e20ff */
[----:B------:R-:W-:Y:S01]  /*01d0*/  SHF.L.U32 R20, R20, 0x1, RZ ;  /* 0x0000000114147819 */ /* 0x000fe200000006ff */
[----:B--2---:R-:W-:Y:S01]  /*01e0*/  ULEA UR4, UR6, UR4, 0x18 ;  /* 0x0000000406047291 */ /* 0x004fe2000f8ec0ff */
[----:B------:R-:W-:Y:S01]  /*01f0*/  IADD3 R16, PT, PT, R2, R5, RZ ;  /* 0x0000000502107210 */ /* 0x000fe20007ffe0ff */
[----:B------:R-:W-:Y:S01]  /*0200*/  ULEA UR5, UR6, UR5, 0x18 ;  /* 0x0000000506057291 */ /* 0x000fe2000f8ec0ff */
[----:B------:R-:W-:-:S03]  /*0210*/  LEA R15, R15, R20, 0x4 ;  /* 0x000000140f0f7211 */ /* 0x000fc600078e20ff */
[C---:B------:R-:W-:Y:S01]  /*0220*/  LEA R13, R17.reuse, UR4, 0x7 ;  /* 0x00000004110d7c11 */ /* 0x040fe2000f8e38ff */
[----:B------:R-:W-:Y:S01]  /*0230*/  UMOV UR4, 0x1 ;  /* 0x0000000100047882 */ /* 0x000fe20000000000 */
[----:B------:R-:W-:Y:S01]  /*0240*/  LEA R17, R17, UR5, 0x7 ;  /* 0x0000000511117c11 */ /* 0x000fe2000f8e38ff */
[----:B------:R-:W-:Y:S01]  /*0250*/  IMAD.IADD R5, R2, 0x1, R15 ;  /* 0x0000000102057824 */ /* 0x000fe200078e020f */
[C---:B------:R-:W-:Y:S02]  /*0260*/  LEA R18, R0.reuse, R13, 0x3 ;  /* 0x0000000d00127211 */ /* 0x040fe400078e18ff */
[----:B-1-3--:R-:W-:-:S07]  /*0270*/  LEA R17, R0, R17, 0x3 ;  /* 0x0000001100117211 */ /* 0x00afce00078e18ff */
.L_x_1:
[C---:B------:R-:W-:Y:S01]  /*0280*/  VIADD R22, R11.reuse, 0xffffffff ;  /* 0xffffffff0b167836 */ /* 0x040fe20000000000 */
[----:B0-----:R-:W0:Y:S01]  /*0290*/  LDC R19, c[0x0][0x39c] ;  /* 0x0000e700ff137b82 */ /* 0x001e220000000800 */
[----:B------:R-:W-:Y:S01]  /*02a0*/  IADD3 R23, PT, PT, R4, -0x1, RZ ;  /* 0xffffffff04177810 */ /* 0x000fe20007ffe0ff */
[----:B------:R-:W-:Y:S01]  /*02b0*/  HFMA2 R21, -RZ, RZ, 0, 0 ;  /* 0x00000000ff157431 */ /* 0x000fe200000001ff */
[----:B------:R-:W-:Y:S02]  /*02c0*/  ISETP.GE.AND P2, PT, R11, UR11, PT ;  /* 0x0000000b0b007c0c */ /* 0x000fe4000bf46270 */
[----:B------:R-:W-:Y:S02]  /*02d0*/  ISETP.GE.AND P0, PT, R22, UR11, PT ;  /* 0x0000000b16007c0c */ /* 0x000fe4000bf06270 */
[C---:B------:R-:W-:Y:S02]  /*02e0*/  ISETP.LT.AND P5, PT, R25.reuse, UR10, !P2 ;  /* 0x0000000a19007c0c */ /* 0x040fe4000d7a1270 */
[----:B------:R-:W-:-:S13]  /*02f0*/  ISETP.GE.OR P0, PT, R25, UR10, P0 ;  /* 0x0000000a19007c0c */ /* 0x000fda0008706670 */
[----:B------:R-:W1:Y:S01]  /*0300*/  @!P0 LDC.64 R12, c[0x0][0x380] ;  /* 0x0000e000ff0c8b82 */ /* 0x000e620000000a00 */
[----:B0-----:R-:W-:-:S04]  /*0310*/  ISETP.GE.AND P1, PT, R24, R19, PT ;  /* 0x000000131800720c */ /* 0x001fc80003f26270 */
[----:B------:R-:W-:-:S13]  /*0320*/  ISETP.GE.OR P1, PT, R23, UR11, P1 ;  /* 0x0000000b17007c0c */ /* 0x000fda0008f26670 */
[----:B------:R-:W0:Y:S01]  /*0330*/  @!P1 LDC.64 R28, c[0x0][0x388] ;  /* 0x0000e200ff1c9b82 */ /* 0x000e220000000a00 */
[----:B-1----:R-:W-:-:S05]  /*0340*/  @!P0 IMAD.WIDE R12, R6, 0x4, R12 ;  /* 0x00000004060c8825 */ /* 0x002fca00078e020c */
[----:B------:R1:W2:Y:S01]  /*0350*/  @!P0 LDG.E.CONSTANT R21, desc[UR8][R12.64] ;  /* 0x000000080c158981 */ /* 0x0002a2000c1e9900 */
[----:B------:R-:W-:Y:S01]  /*0360*/  MOV R26, RZ ;  /* 0x000000ff001a7202 */ /* 0x000fe20000000f00 */
[----:B-1----:R-:W1:Y:S01]  /*0370*/  @P5 LDC.64 R12, c[0x0][0x380] ;  /* 0x0000e000ff0c5b82 */ /* 0x002e620000000a00 */
[----:B------:R-:W-:Y:S01]  /*0380*/  @P5 IADD3 R15, P0, PT, R3, R2, RZ ;  /* 0x00000002030f5210 */ /* 0x000fe20007f1e0ff */
[----:B0-----:R-:W-:-:S03]  /*0390*/  @!P1 IMAD.WIDE R28, R5, 0x4, R28 ;  /* 0x00000004051c9825 */ /* 0x001fc600078e021c */
[----:B------:R-:W-:Y:S02]  /*03a0*/  @P5 LEA.HI.X.SX32 R27, R2, RZ, 0x1, P0 ;  /* 0x000000ff021b5211 */ /* 0x000fe400000f0eff */
[----:B------:R0:W3:Y:S01]  /*03b0*/  @!P1 LDG.E.CONSTANT R26, desc[UR8][R28.64] ;  /* 0x000000081c1a9981 */ /* 0x0000e2000c1e9900 */
[----:B-1----:R-:W-:-:S04]  /*03c0*/  @P5 LEA R14, P1, R15, R12, 0x2 ;  /* 0x0000000c0f0e5211 */ /* 0x002fc800078210ff */
[----:B------:R-:W-:-:S05]  /*03d0*/  @P5 LEA.HI.X R15, R15, R13, R27, 0x2, P1 ;  /* 0x0000000d0f0f5211 */ /* 0x000fca00008f141b */
[----:B------:R1:W4:Y:S01]  /*03e0*/  @P5 LDG.E.CONSTANT R27, desc[UR8][R14.64+0x4] ;  /* 0x000004080e1b5981 */ /* 0x000322000c1e9900 */
[----:B------:R-:W-:Y:S02]  /*03f0*/  IADD3 R12, PT, PT, R24, 0x1, RZ ;  /* 0x00000001180c7810 */ /* 0x000fe40007ffe0ff */
[----:B------:R-:W-:Y:S01]  /*0400*/  ISETP.GE.AND P0, PT, R22, UR11, PT ;  /* 0x0000000b16007c0c */ /* 0x000fe2000bf06270 */
[----:B------:R-:W-:Y:S01]  /*0410*/  VIADD R22, R25, 0x1 ;  /* 0x0000000119167836 */ /* 0x000fe20000000000 */
[----:B------:R-:W-:-:S04]  /*0420*/  ISETP.GE.AND P1, PT, R12, R19, PT ;  /* 0x000000130c00720c */ /* 0x000fc80003f26270 */
[----:B------:R-:W-:Y:S02]  /*0430*/  ISETP.LT.AND P4, PT, R23, UR11, !P1 ;  /* 0x0000000b17007c0c */ /* 0x000fe4000cf81270 */
[C---:B------:R-:W-:Y:S02]  /*0440*/  ISETP.LT.AND P0, PT, R22.reuse, UR10, !P0 ;  /* 0x0000000a16007c0c */ /* 0x040fe4000c701270 */
[----:B------:R-:W-:-:S09]  /*0450*/  ISETP.LT.AND P2, PT, R22, UR10, !P2 ;  /* 0x0000000a16007c0c */ /* 0x000fd2000d741270 */
[----:B------:R-:W5:Y:S01]  /*0460*/  @P4 LDC.64 R12, c[0x0][0x388] ;  /* 0x0000e200ff0c4b82 */ /* 0x000f620000000a00 */
[----:B------:R-:W-:-:S04]  /*0470*/  @P4 IADD3 R23, P3, PT, R24, R20, RZ ;  /* 0x0000001418174210 */ /* 0x000fc80007f7e0ff */
[----:B0-----:R-:W-:Y:S02]  /*0480*/  @P4 LEA.HI.X.SX32 R28, R20, R7, 0x1, P3 ;  /* 0x00000007141c4211 */ /* 0x001fe400018f0eff */
[----:B------:R-:W-:Y:S01]  /*0490*/  ISETP.GE.AND P3, PT, R24, R19, PT ;  /* 0x000000131800720c */ /* 0x000fe20003f66270 */
[----:B-1----:R-:W0:Y:S01]  /*04a0*/  @P2 LDC.64 R14, c[0x0][0x380] ;  /* 0x0000e000ff0e2b82 */ /* 0x002e220000000a00 */
[C---:B------:R-:W-:Y:S02]  /*04b0*/  ISETP.LT.AND P1, PT, R4.reuse, UR11, !P1 ;  /* 0x0000000b04007c0c */ /* 0x040fe4000cf21270 */
[----:B------:R-:W-:Y:S02]  /*04c0*/  ISETP.LT.AND P3, PT, R4, UR11, !P3 ;  /* 0x0000000b04007c0c */ /* 0x000fe4000df61270 */
[----:B-----5:R-:W-:-:S04]  /*04d0*/  @P4 LEA R12, P6, R23, R12, 0x2 ;  /* 0x0000000c170c4211 */ /* 0x020fc800078c10ff */
[----:B------:R-:W-:Y:S02]  /*04e0*/  @P4 LEA.HI.X R13, R23, R13, R28, 0x2, P6 ;  /* 0x0000000d170d4211 */ /* 0x000fe400030f141c */
[----:B------:R-:W1:Y:S01]  /*04f0*/  @P0 LDC.64 R22, c[0x0][0x380] ;  /* 0x0000e000ff160b82 */ /* 0x000e620000000a00 */
[----:B------:R-:W-:Y:S02]  /*0500*/  @P2 SHF.R.S32.HI R28, RZ, 0x1f, R2 ;  /* 0x0000001fff1c2819 */ /* 0x000fe40000011402 */
[----:B------:R-:W5:Y:S01]  /*0510*/  @P4 LDG.E.CONSTANT R12, desc[UR8][R12.64+0x4] ;  /* 0x000004080c0c4981 */ /* 0x000f62000c1e9900 */
[----:B-1----:R-:W-:-:S05]  /*0520*/  @P0 IMAD.WIDE R22, R10, 0x4, R22 ;  /* 0x000000040a160825 */ /* 0x002fca00078e0216 */
[----:B------:R1:W5:Y:S02]  /*0530*/  @P0 LDG.E.CONSTANT R13, desc[UR8][R22.64] ;  /* 0x00000008160d0981 */ /* 0x000364000c1e9900 */
[----:B-1----:R-:W1:Y:S02]  /*0540*/  @P3 LDC.64 R22, c[0x0][0x388] ;  /* 0x0000e200ff163b82 */ /* 0x002e640000000a00 */
[----:B-1----:R-:W-:Y:S01]  /*0550*/  @P3 IMAD.WIDE R22, R16, 0x4, R22 ;  /* 0x0000000410163825 */ /* 0x002fe200078e0216 */
[----:B--2---:R-:W-:Y:S04]  /*0560*/  STS [R18], R21 ;  /* 0x0000001512007388 */ /* 0x004fe80000000800 */
[----:B---3--:R1:W-:Y:S04]  /*0570*/  STS [R17], R26 ;  /* 0x0000001a11007388 */ /* 0x0083e80000000800 */
[----:B------:R-:W-:Y:S04]  /*0580*/  @!P5 STS [R18+0x4], RZ ;  /* 0x000004ff1200d388 */ /* 0x000fe80000000800 */
[----:B-1----:R-:W2:Y:S04]  /*0590*/  @P3 LDG.E.CONSTANT R26, desc[UR8][R22.64] ;  /* 0x00000008161a3981 */ /* 0x002ea8000c1e9900 */
[----:B----4-:R1:W-:Y:S01]  /*05a0*/  @P5 STS [R18+0x4], R27 ;  /* 0x0000041b12005388 */ /* 0x0103e20000000800 */
[----:B------:R-:W-:-:S04]  /*05b0*/  @P2 IADD3 R21, P5, PT, R9, R2, RZ ;  /* 0x0000000209152210 */ /* 0x000fc80007fbe0ff */
[----:B------:R-:W-:Y:S02]  /*05c0*/  @P2 LEA.HI.X.SX32 R29, R9, R28, 0x1, P5 ;  /* 0x0000001c091d2211 */ /* 0x000fe400028f0eff */
[----:B0-----:R-:W-:-:S04]  /*05d0*/  @P2 LEA R28, P5, R21, R14, 0x2 ;  /* 0x0000000e151c2211 */ /* 0x001fc800078a10ff */
[----:B------:R-:W-:Y:S02]  /*05e0*/  @P2 LEA.HI.X R29, R21, R15, R29, 0x2, P5 ;  /* 0x0000000f151d2211 */ /* 0x000fe400028f141d */
[----:B------:R-:W0:Y:S01]  /*05f0*/  @P1 LDC.64 R14, c[0x0][0x388] ;  /* 0x0000e200ff0e1b82 */ /* 0x000e220000000a00 */
[----:B------:R-:W-:-:S03]  /*0600*/  @P1 IADD3 R21, P5, PT, R24, R8, RZ ;  /* 0x0000000818151210 */ /* 0x000fc60007fbe0ff */
[----:B------:R-:W3:Y:S01]  /*0610*/  @P2 LDG.E.CONSTANT R29, desc[UR8][R28.64+0x4] ;  /* 0x000004081c1d2981 */ /* 0x000ee2000c1e9900 */
[----:B-1----:R-:W-:Y:S02]  /*0620*/  @P1 LEA.HI.X.SX32 R27, R8, R7, 0x1, P5 ;  /* 0x00000007081b1211 */ /* 0x002fe400028f0eff */
[----:B0-----:R-:W-:-:S04]  /*0630*/  @P1 LEA R14, P6, R21, R14, 0x2 ;  /* 0x0000000e150e1211 */ /* 0x001fc800078c10ff */
[----:B------:R-:W-:-:S05]  /*0640*/  @P1 LEA.HI.X R15, R21, R15, R27, 0x2, P6 ;  /* 0x0000000f150f1211 */ /* 0x000fca00030f141b */
[----:B------:R-:W4:Y:S04]  /*0650*/  @P1 LDG.E.CONSTANT R14, desc[UR8][R14.64+0x4] ;  /* 0x000004080e0e1981 */ /* 0x000f28000c1e9900 */
[----:B------:R0:W-:Y:S04]  /*0660*/  @!P4 STS [R17+0x4], RZ ;  /* 0x000004ff1100c388 */ /* 0x0001e80000000800 */
[----:B-----5:R0:W-:Y:S04]  /*0670*/  @P4 STS [R17+0x4], R12 ;  /* 0x0000040c11004388 */ /* 0x0201e80000000800 */
[----:B------:R0:W-:Y:S01]  /*0680*/  @!P0 STS [R18+0x40], RZ ;  /* 0x000040ff12008388 */ /* 0x0001e20000000800 */
[----:B------:R-:W-:-:S04]  /*0690*/  UIADD3 UR5, UPT, UPT, UR4, 0xf, URZ ;  /* 0x0000000f04057890 */ /* 0x000fc8000fffe0ff */
[----:B------:R-:W-:Y:S01]  /*06a0*/  UISETP.GE.AND UP0, UPT, UR5, UR11, UPT ;  /* 0x0000000b0500728c */ /* 0x000fe2000bf06270 */
[----:B------:R0:W-:Y:S04]  /*06b0*/  @P0 STS [R18+0x40], R13 ;  /* 0x0000400d12000388 */ /* 0x0001e80000000800 */
[----:B------:R0:W-:Y:S01]  /*06c0*/  @!P3 STS [R17+0x40], RZ ;  /* 0x000040ff1100b388 */ /* 0x0001e20000000800 */
[----:B------:R-:W-:Y:S01]  /*06d0*/  LEA R20, R19, R20, 0x4 ;  /* 0x0000001413147211 */ /* 0x000fe200078e20ff */
[----:B------:R-:W-:Y:S01]  /*06e0*/  VIADD R11, R11, 0x10 ;  /* 0x000000100b0b7836 */ /* 0x000fe20000000000 */
[C---:B------:R-:W-:Y:S02]  /*06f0*/  LEA R8, R19.reuse, R8, 0x4 ;  /* 0x0000000813087211 */ /* 0x040fe400078e20ff */
[----:B------:R-:W-:-:S02]  /*0700*/  LEA R5, R19, R5, 0x4 ;  /* 0x0000000513057211 */ /* 0x000fc400078e20ff */
[----:B------:R-:W-:Y:S02]  /*0710*/  LEA R16, R19, R16, 0x4 ;  /* 0x0000001013107211 */ /* 0x000fe400078e20ff */
[----:B------:R-:W-:Y:S02]  /*0720*/  IADD3 R4, PT, PT, R4, 0x10, RZ ;  /* 0x0000001004047810 */ /* 0x000fe40007ffe0ff */
[----:B------:R-:W-:Y:S02]  /*0730*/  IADD3 R2, PT, PT, R2, 0x10, RZ ;  /* 0x0000001002027810 */ /* 0x000fe40007ffe0ff */
[----:B------:R-:W-:Y:S02]  /*0740*/  IADD3 R6, PT, PT, R6, 0x10, RZ ;  /* 0x0000001006067810 */ /* 0x000fe40007ffe0ff */
[----:B------:R-:W-:Y:S01]  /*0750*/  IADD3 R10, PT, PT, R10, 0x10, RZ ;  /* 0x000000100a0a7810 */ /* 0x000fe20007ffe0ff */
[----:B------:R-:W-:Y:S01]  /*0760*/  UIADD3 UR4, UPT, UPT, UR4, 0x10, URZ ;  /* 0x0000001004047890 */ /* 0x000fe2000fffe0ff */
[----:B--2---:R0:W-:Y:S04]  /*0770*/  @P3 STS [R17+0x40], R26 ;  /* 0x0000401a11003388 */ /* 0x0041e80000000800 */
[----:B------:R0:W-:Y:S04]  /*0780*/  @!P2 STS [R18+0x44], RZ ;  /* 0x000044ff1200a388 */ /* 0x0001e80000000800 */
[----:B---3--:R0:W-:Y:S04]  /*0790*/  @P2 STS [R18+0x44], R29 ;  /* 0x0000441d12002388 */ /* 0x0081e80000000800 */
[----:B------:R0:W-:Y:S04]  /*07a0*/  @!P1 STS [R17+0x44], RZ ;  /* 0x000044ff11009388 */ /* 0x0001e80000000800 */
[----:B----4-:R0:W-:Y:S01]  /*07b0*/  @P1 STS [R17+0x44], R14 ;  /* 0x0000440e11001388 */ /* 0x0101e20000000800 */
[----:B------:R-:W-:Y:S05]  /*07c0*/  BRA.U !UP0, `(.L_x_1) ;  /* 0xfffffff908ac7547 */ /* 0x000fea000b83ffff */
.L_x_0:
[----:B0-----:R-:W0:Y:S01]  /*07d0*/  S2R R26, SR_TID.Y ;  /* 0x00000000001a7919 */ /* 0x001e220000002200 */
[----:B------:R-:W1:Y:S01]  /*07e0*/  S2UR UR6, SR_CgaCtaId ;  /* 0x00000000000679c3 */ /* 0x000e620000008800 */
[----:B------:R-:W-:-:S07]  /*07f0*/  UMOV UR4, 0x400 ;  /* 0x0000040000047882 */ /* 0x000fce0000000000 */
[----:B------:R-:W-:Y:S01]  /*0800*/  BAR.SYNC.DEFER_BLOCKING 0x0 ;  /* 0x0000000000007b1d */ /* 0x000fe20000010000 */
[----:B------:R-:W-:Y:S02]  /*0810*/  UIADD3 UR5, UPT, UPT, UR4, 0x400, URZ ;  /* 0x0000040004057890 */ /* 0x000fe4000fffe0ff */
[----:B-1----:R-:W-:Y:S02]  /*0820*/  ULEA UR4, UR6, UR4, 0x18 ;  /* 0x0000000406047291 */ /* 0x002fe4000f8ec0ff */
[----:B------:R-:W-:-:S04]  /*0830*/  ULEA UR5, UR6, UR5, 0x18 ;  /* 0x0000000506057291 */ /* 0x000fc8000f8ec0ff */
[----:B0-----:R-:W-:Y:S02]  /*0840*/  LEA R26, R26, UR4, 0x7 ;  /* 0x000000041a1a7c11 */ /* 0x001fe4000f8e38ff */
[----:B------:R-:W-:-:S03]  /*0850*/  LEA R0, R0, UR5, 0x3 ;  /* 0x0000000500007c11 */ /* 0x000fc6000f8e18ff */
[----:B------:R-:W-:Y:S02]  /*0860*/  LDS.128 R4, [R26] ;  /* 0x000000001a047984 */ /* 0x000fe40000000c00 */
[----:B------:R-:W0:Y:S02]  /*0870*/  LDCU.64 UR4, c[0x0][0x398] ;  /* 0x00007300ff0477ac */ /* 0x000e240008000a00 */
[----:B------:R-:W1:Y:S04]  /*0880*/  LDS.64 R12, [R0] ;  /* 0x00000000000c7984 */ /* 0x000e680000000a00 */
[----:B------:R-:W2:Y:S04]  /*0890*/  LDS.64 R14, [R0+0x40] ;  /* 0x00004000000e7984 */ /* 0x000ea80000000a00 */
[----:B------:R-:W3:Y:S04]  /*08a0*/  LDS.128 R8, [R26+0x40] ;  /* 0x000040001a087984 */ /* 0x000ee80000000c00 */
[----:B------:R-:W4:Y:S01]  /*08b0*/  LDS.64 R2, [R0+0x80] ;  /* 0x0000800000027984 */ /* 0x000f220000000a00 */
[----:B0-----:R-:W-:-:S04]  /*08c0*/  ISETP.GE.AND P1, PT, R24, UR5, PT ;  /* 0x0000000518007c0c */ /* 0x001fc8000bf26270 */
[----:B------:R-:W-:Y:S01]  /*08d0*/  ISETP.GE.OR P2, PT, R25, UR4, P1 ;  /* 0x0000000419007c0c */ /* 0x000fe20008f46670 */
[C---:B-1----:R-:W-:Y:S01]  /*08e0*/  FFMA R17, R4.reuse, R12, RZ ;  /* 0x0000000c04117223 */ /* 0x042fe200000000ff */
[----:B------:R-:W-:-:S03]  /*08f0*/  FFMA R4, R4, R13, RZ ;  /* 0x0000000d04047223 */ /* 0x000fc600000000ff */
[----:B--2---:R-:W-:Y:S01]  /*0900*/  FFMA R17, R14, R5, R17 ;  /* 0x000000050e117223 */ /* 0x004fe20000000011 */
[----:B------:R-:W-:Y:S02]  /*0910*/  FFMA R19, R5, R15, R4 ;  /* 0x0000000f05137223 */ /* 0x000fe40000000004 */
[----:B------:R-:W0:Y:S01]  /*0920*/  LDS.64 R4, [R0+0xc0] ;  /* 0x0000c00000047984 */ /* 0x000e220000000a00 */
[----:B---3--:R-:W-:Y:S01]  /*0930*/  FFMA R23, R12, R8, RZ ;  /* 0x000000080c177223 */ /* 0x008fe200000000ff */
[----:B------:R-:W-:Y:S01]  /*0940*/  FFMA R8, R8, R13, RZ ;  /* 0x0000000d08087223 */ /* 0x000fe200000000ff */
[----:B----4-:R-:W-:Y:S02]  /*0950*/  FFMA R21, R2, R6, R17 ;  /* 0x0000000602157223 */ /* 0x010fe40000000011 */
[-C--:B------:R-:W-:Y:S01]  /*0960*/  FFMA R17, R14, R9.reuse, R23 ;  /* 0x000000090e117223 */ /* 0x080fe20000000017 */
[----:B------:R-:W-:Y:S01]  /*0970*/  FFMA R28, R15, R9, R8 ;  /* 0x000000090f1c7223 */ /* 0x000fe20000000008 */
[----:B------:R-:W-:Y:S01]  /*0980*/  FFMA R6, R6, R3, R19 ;  /* 0x0000000306067223 */ /* 0x000fe20000000013 */
[----:B------:R-:W-:Y:S01]  /*0990*/  LDS.128 R12, [R26+0x10] ;  /* 0x000010001a0c7984 */ /* 0x000fe20000000c00 */
[-C--:B------:R-:W-:Y:S01]  /*09a0*/  FFMA R20, R2, R10.reuse, R17 ;  /* 0x0000000a02147223 */ /* 0x080fe20000000011 */
[----:B------:R-:W-:-:S02]  /*09b0*/  FFMA R28, R3, R10, R28 ;  /* 0x0000000a031c7223 */ /* 0x000fc4000000001c */
[----:B------:R-:W1:Y:S04]  /*09c0*/  LDS.64 R22, [R0+0x100] ;  /* 0x0001000000167984 */ /* 0x000e680000000a00 */
[----:B------:R-:W2:Y:S04]  /*09d0*/  LDS.128 R16, [R26+0x50] ;  /* 0x000050001a107984 */ /* 0x000ea80000000c00 */
[----:B------:R-:W3:Y:S04]  /*09e0*/  LDS.64 R8, [R0+0x140] ;  /* 0x0001400000087984 */ /* 0x000ee80000000a00 */
[----:B------:R-:W4:Y:S01]  /*09f0*/  LDS.64 R2, [R0+0x180] ;  /* 0x0001800000027984 */ /* 0x000f220000000a00 */
[C---:B0-----:R-:W-:Y:S01]  /*0a00*/  FFMA R27, R4.reuse, R7, R21 ;  /* 0x00000007041b7223 */ /* 0x041fe20000000015 */
[----:B------:R-:W-:Y:S01]  /*0a10*/  FFMA R6, R7, R5, R6 ;  /* 0x0000000507067223 */ /* 0x000fe20000000006 */
[-C--:B------:R-:W-:Y:S01]  /*0a20*/  FFMA R7, R4, R11.reuse, R20 ;  /* 0x0000000b04077223 */ /* 0x080fe20000000014 */
[----:B------:R-:W-:Y:S01]  /*0a30*/  FFMA R5, R5, R11, R28 ;  /* 0x0000000b05057223 */ /* 0x000fe2000000001c */
[----:B------:R-:W0:Y:S01]  /*0a40*/  LDS.64 R20, [R0+0x1c0] ;  /* 0x0001c00000147984 */ /* 0x000e220000000a00 */
[C---:B-1----:R-:W-:Y:S01]  /*0a50*/  FFMA R27, R12.reuse, R22, R27 ;  /* 0x000000160c1b7223 */ /* 0x042fe2000000001b */
[-C--:B------:R-:W-:Y:S01]  /*0a60*/  FFMA R6, R12, R23.reuse, R6 ;  /* 0x000000170c067223 */ /* 0x080fe20000000006 */
[----:B--2---:R-:W-:Y:S01]  /*0a70*/  FFMA R22, R22, R16, R7 ;  /* 0x0000001016167223 */ /* 0x004fe20000000007 */
[----:B------:R-:W-:-:S03]  /*0a80*/  FFMA R16, R16, R23, R5 ;  /* 0x0000001710107223 */ /* 0x000fc60000000005 */
[C---:B---3--:R-:W-:Y:S01]  /*0a90*/  FFMA R29, R8.reuse, R17, R22 ;  /* 0x00000011081d7223 */ /* 0x048fe20000000016 */
[----:B------:R-:W-:Y:S01]  /*0aa0*/  FFMA R27, R8, R13, R27 ;  /* 0x0000000d081b7223 */ /* 0x000fe2000000001b */
[----:B------:R-:W-:Y:S01]  /*0ab0*/  FFMA R23, R13, R9, R6 ;  /* 0x000000090d177223 */ /* 0x000fe20000000006 */
[----:B------:R-:W-:Y:S01]  /*0ac0*/  FFMA R22, R9, R17, R16 ;  /* 0x0000001109167223 */ /* 0x000fe20000000010 */
[----:B------:R-:W-:Y:S01]  /*0ad0*/  LDS.128 R4, [R26+0x20] ;  /* 0x000020001a047984 */ /* 0x000fe20000000c00 */
[C---:B----4-:R-:W-:Y:S01]  /*0ae0*/  FFMA R27, R2.reuse, R14, R27 ;  /* 0x0000000e021b7223 */ /* 0x050fe2000000001b */
[-C--:B------:R-:W-:Y:S01]  /*0af0*/  FFMA R28, R2, R18.reuse, R29 ;  /* 0x00000012021c7223 */ /* 0x080fe2000000001d */
[----:B------:R-:W-:Y:S01]  /*0b00*/  FFMA R14, R14, R3, R23 ;  /* 0x000000030e0e7223 */ /* 0x000fe20000000017 */
[----:B------:R-:W1:Y:S01]  /*0b10*/  LDS.64 R12, [R0+0x200] ;  /* 0x00020000000c7984 */ /* 0x000e620000000a00 */
[----:B------:R-:W-:-:S03]  /*0b20*/  FFMA R18, R3, R18, R22 ;  /* 0x0000001203127223 */ /* 0x000fc60000000016 */
[----:B------:R-:W2:Y:S04]  /*0b30*/  LDS.128 R8, [R26+0x60] ;  /* 0x000060001a087984 */ /* 0x000ea80000000c00 */
[----:B------:R-:W3:Y:S04]  /*0b40*/  LDS.64 R16, [R0+0x240] ;  /* 0x0002400000107984 */ /* 0x000ee80000000a00 */
[----:B------:R-:W4:Y:S01]  /*0b50*/  LDS.64 R2, [R0+0x280] ;  /* 0x0002800000027984 */ /* 0x000f220000000a00 */
[----:B0-----:R-:W-:-:S03]  /*0b60*/  FFMA R27, R20, R15, R27 ;  /* 0x0000000f141b7223 */ /* 0x001fc6000000001b */
[----:B------:R-:W0:Y:S01]  /*0b70*/  LDS.64 R22, [R0+0x2c0] ;  /* 0x0002c00000167984 */ /* 0x000e220000000a00 */
[----:B------:R-:W-:Y:S01]  /*0b80*/  FFMA R14, R15, R21, R14 ;  /* 0x000000150f0e7223 */ /* 0x000fe2000000000e */
[-C--:B------:R-:W-:Y:S01]  /*0b90*/  FFMA R15, R20, R19.reuse, R28 ;  /* 0x00000013140f7223 */ /* 0x080fe2000000001c */
[----:B------:R-:W-:Y:S01]  /*0ba0*/  FFMA R19, R21, R19, R18 ;  /* 0x0000001315137223 */ /* 0x000fe20000000012 */
[----:B------:R-:W-:Y:S01]  /*0bb0*/  LDS.64 R28, [R0+0x3c0] ;  /* 0x0003c000001c7984 */ /* 0x000fe20000000a00 */
[C---:B-1----:R-:W-:Y:S01]  /*0bc0*/  FFMA R21, R4.reuse, R12, R27 ;  /* 0x0000000c04157223 */ /* 0x042fe2000000001b */
[-C--:B------:R-:W-:Y:S01]  /*0bd0*/  FFMA R4, R4, R13.reuse, R14 ;  /* 0x0000000d04047223 */ /* 0x080fe2000000000e */
[----:B--2---:R-:W-:Y:S01]  /*0be0*/  FFMA R20, R12, R8, R15 ;  /* 0x000000080c147223 */ /* 0x004fe2000000000f */
[----:B------:R-:W-:Y:S02]  /*0bf0*/  FFMA R8, R8, R13, R19 ;  /* 0x0000000d08087223 */ /* 0x000fe40000000013 */
[----:B------:R-:W-:Y:S01]  /*0c00*/  LDS.128 R12, [R26+0x30] ;  /* 0x000030001a0c7984 */ /* 0x000fe20000000c00 */
[C---:B---3--:R-:W-:Y:S01]  /*0c10*/  FFMA R21, R16.reuse, R5, R21 ;  /* 0x0000000510157223 */ /* 0x048fe20000000015 */
[----:B------:R-:W-:Y:S01]  /*0c20*/  FFMA R5, R5, R17, R4 ;  /* 0x0000001105057223 */ /* 0x000fe20000000004 */
[-C--:B------:R-:W-:Y:S01]  /*0c30*/  FFMA R27, R16, R9.reuse, R20 ;  /* 0x00000009101b7223 */ /* 0x080fe20000000014 */
[----:B------:R-:W1:Y:S01]  /*0c40*/  LDS.64 R18, [R0+0x300] ;  /* 0x0003000000127984 */ /* 0x000e620000000a00 */
[----:B------:R-:W-:Y:S01]  /*0c50*/  FFMA R20, R17, R9, R8 ;  /* 0x0000000911147223 */ /* 0x000fe20000000008 */
[----:B----4-:R-:W-:Y:S01]  /*0c60*/  FFMA R21, R2, R6, R21 ;  /* 0x0000000602157223 */ /* 0x010fe20000000015 */
[----:B------:R-:W-:Y:S01]  /*0c70*/  FFMA R6, R6, R3, R5 ;  /* 0x0000000306067223 */ /* 0x000fe20000000005 */
[----:B------:R-:W2:Y:S01]  /*0c80*/  LDS.64 R8, [R0+0x340] ;  /* 0x0003400000087984 */ /* 0x000ea20000000a00 */
[----:B------:R-:W-:Y:S01]  /*0c90*/  FFMA R4, R2, R10, R27 ;  /* 0x0000000a02047223 */ /* 0x000fe2000000001b */
[C---:B0-----:R-:W-:Y:S01]  /*0ca0*/  FFMA R21, R22.reuse, R7, R21 ;  /* 0x0000000716157223 */ /* 0x041fe20000000015 */
[----:B------:R-:W-:Y:S01]  /*0cb0*/  FFMA R2, R7, R23, R6 ;  /* 0x0000001707027223 */ /* 0x000fe20000000006 */
[----:B------:R0:W3:Y:S01]  /*0cc0*/  LDS.64 R16, [R0+0x380] ;  /* 0x0003800000107984 */ /* 0x0000e20000000a00 */
[----:B------:R-:W-:-:S03]  /*0cd0*/  FFMA R27, R22, R11, R4 ;  /* 0x0000000b161b7223 */ /* 0x000fc60000000004 */
[----:B------:R-:W4:Y:S01]  /*0ce0*/  LDS.128 R4, [R26+0x70] ;  /* 0x000070001a047984 */ /* 0x000f220000000c00 */
[----:B0-----:R-:W-:-:S04]  /*0cf0*/  IADD3 R0, PT, PT, R25, 0x1, RZ ;  /* 0x0000000119007810 */ /* 0x001fc80007ffe0ff */
[----:B------:R-:W-:Y:S01]  /*0d00*/  ISETP.GE.OR P1, PT, R0, UR4, P1 ;  /* 0x0000000400007c0c */ /* 0x000fe20008f26670 */
[C---:B-1----:R-:W-:Y:S01]  /*0d10*/  FFMA R21, R12.reuse, R18, R21 ;  /* 0x000000120c157223 */ /* 0x042fe20000000015 */
[----:B------:R-:W-:Y:S01]  /*0d20*/  FFMA R2, R12, R19, R2 ;  /* 0x000000130c027223 */ /* 0x000fe20000000002 */
[----:B------:R-:W-:Y:S02]  /*0d30*/  VIADD R12, R24, 0x1 ;  /* 0x00000001180c7836 */ /* 0x000fe40000000000 */
[----:B--2---:R-:W-:Y:S01]  /*0d40*/  FFMA R21, R8, R13, R21 ;  /* 0x0000000d08157223 */ /* 0x004fe20000000015 */
[----:B------:R-:W-:Y:S02]  /*0d50*/  FFMA R2, R13, R9, R2 ;  /* 0x000000090d027223 */ /* 0x000fe40000000002 */
[----:B------:R-:W-:Y:S01]  /*0d60*/  ISETP.GE.AND P0, PT, R12, UR5, PT ;  /* 0x000000050c007c0c */ /* 0x000fe2000bf06270 */
[----:B---3--:R-:W-:Y:S01]  /*0d70*/  FFMA R21, R16, R14, R21 ;  /* 0x0000000e10157223 */ /* 0x008fe20000000015 */
[----:B------:R-:W-:-:S02]  /*0d80*/  FFMA R14, R14, R17, R2 ;  /* 0x000000110e0e7223 */ /* 0x000fc40000000002 */
[C---:B------:R-:W-:Y:S01]  /*0d90*/  ISETP.GE.OR P3, PT, R25.reuse, UR4, P0 ;  /* 0x0000000419007c0c */ /* 0x040fe20008766670 */
[----:B------:R-:W-:Y:S02]  /*0da0*/  IMAD R25, R25, UR5, RZ ;  /* 0x0000000519197c24 */ /* 0x000fe4000f8e02ff */
[----:B----4-:R-:W-:Y:S01]  /*0db0*/  FFMA R27, R18, R4, R27 ;  /* 0x00000004121b7223 */ /* 0x010fe2000000001b */
[----:B------:R-:W-:Y:S01]  /*0dc0*/  FFMA R2, R28, R15, R21 ;  /* 0x0000000f1c027223 */ /* 0x000fe20000000015 */
[----:B------:R-:W-:Y:S01]  /*0dd0*/  FFMA R21, R15, R29, R14 ;  /* 0x0000001d0f157223 */ /* 0x000fe2000000000e */
[----:B------:R-:W-:Y:S01]  /*0de0*/  ISETP.GE.OR P0, PT, R0, UR4, P0 ;  /* 0x0000000400007c0c */ /* 0x000fe20008706670 */
[----:B------:R-:W-:-:S04]  /*0df0*/  FFMA R27, R8, R5, R27 ;  /* 0x00000005081b7223 */ /* 0x000fc8000000001b */
[----:B------:R-:W-:Y:S02]  /*0e00*/  FFMA R16, R16, R6, R27 ;  /* 0x0000000610107223 */ /* 0x000fe4000000001b */
[----:B------:R-:W0:Y:S01]  /*0e10*/  @!P1 LDC.64 R26, c[0x0][0x390] ;  /* 0x0000e400ff1a9b82 */ /* 0x000e220000000a00 */
[----:B------:R-:W-:Y:S01]  /*0e20*/  @!P3 SHF.R.S32.HI R15, RZ, 0x1f, R25 ;  /* 0x0000001fff0fb819 */ /* 0x000fe20000011419 */
[----:B------:R-:W-:Y:S01]  /*0e30*/  FFMA R28, R28, R7, R16 ;  /* 0x000000071c1c7223 */ /* 0x000fe20000000010 */
[----:B------:R-:W-:-:S04]  /*0e40*/  @!P3 IADD3 R8, P4, PT, R24, R25, RZ ;  /* 0x000000191808b210 */ /* 0x000fc80007f9e0ff */
[----:B------:R-:W-:Y:S01]  /*0e50*/  @!P3 LEA.HI.X.SX32 R18, R24, R15, 0x1, P4 ;  /* 0x0000000f1812b211 */ /* 0x000fe200020f0eff */
[----:B------:R-:W1:Y:S08]  /*0e60*/  @!P3 LDC.64 R12, c[0x0][0x390] ;  /* 0x0000e400ff0cbb82 */ /* 0x000e700000000a00 */
[----:B------:R-:W2:Y:S01]  /*0e70*/  @!P2 LDC.64 R14, c[0x0][0x390] ;  /* 0x0000e400ff0eab82 */ /* 0x000ea20000000a00 */
[----:B-1----:R-:W-:-:S04]  /*0e80*/  @!P3 LEA R12, P4, R8, R12, 0x2 ;  /* 0x0000000c080cb211 */ /* 0x002fc800078810ff */
[----:B------:R-:W-:Y:S02]  /*0e90*/  @!P3 LEA.HI.X R13, R8, R13, R18, 0x2, P4 ;  /* 0x0000000d080db211 */ /* 0x000fe400020f1412 */
[----:B------:R-:W-:Y:S02]  /*0ea0*/  @!P2 IADD3 R8, PT, PT, R24, R25, RZ ;  /* 0x000000191808a210 */ /* 0x000fe40007ffe0ff */
[----:B------:R-:W-:-:S03]  /*0eb0*/  IADD3 R25, PT, PT, R25, UR5, RZ ;  /* 0x0000000519197c10 */ /* 0x000fc6000fffe0ff */
[----:B--2---:R-:W-:Y:S01]  /*0ec0*/  @!P2 IMAD.WIDE R14, R8, 0x4, R14 ;  /* 0x00000004080ea825 */ /* 0x004fe200078e020e */
[----:B------:R-:W-:-:S04]  /*0ed0*/  @!P1 IADD3 R8, PT, PT, R24, R25, RZ ;  /* 0x0000001918089210 */ /* 0x000fc80007ffe0ff */
[----:B------:R1:W-:Y:S01]  /*0ee0*/  @!P2 STG.E desc[UR8][R14.64], R2 ;  /* 0x000000020e00a986 */ /* 0x0003e2000c101908 */
[----:B0-----:R-:W-:-:S03]  /*0ef0*/  @!P1 IMAD.WIDE R26, R8, 0x4, R26 ;  /* 0x00000004081a9825 */ /* 0x001fc600078e021a */
[----:B------:R1:W-:Y:S04]  /*0f00*/  @!P3 STG.E desc[UR8][R12.64+0x4], R21 ;  /* 0x000004150c00b986 */ /* 0x0003e8000c101908 */
[----:B------:R1:W-:Y:S01]  /*0f10*/  @!P1 STG.E desc[UR8][R26.64], R28 ;  /* 0x0000001c1a009986 */ /* 0x0003e2000c101908 */
[----:B------:R-:W-:Y:S05]  /*0f20*/  @P0 EXIT ;  /* 0x000000000000094d */ /* 0x000fea0003800000 */
[----:B------:R-:W1:Y:S01]  /*0f30*/  LDCU.64 UR4, c[0x0][0x390] ;  /* 0x00007200ff0477ac */ /* 0x000e620008000a00 */
[----:B------:R-:W-:Y:S01]  /*0f40*/  FFMA R20, R3, R10, R20 ;  /* 0x0000000a03147223 */ /* 0x000fe20000000014 */
[----:B------:R-:W-:Y:S02]  /*0f50*/  SHF.R.S32.HI R3, RZ, 0x1f, R25 ;  /* 0x0000001fff037819 */ /* 0x000fe40000011419 */
[----:B------:R-:W-:Y:S01]  /*0f60*/  IADD3 R25, P0, PT, R24, R25, RZ ;  /* 0x0000001918197210 */ /* 0x000fe20007f1e0ff */
[----:B------:R-:W-:-:S03]  /*0f70*/  FFMA R11, R23, R11, R20 ;  /* 0x0000000b170b7223 */ /* 0x000fc60000000014 */
[----:B------:R-:W-:Y:S01]  /*0f80*/  LEA.HI.X.SX32 R24, R24, R3, 0x1, P0 ;  /* 0x0000000318187211 */ /* 0x000fe200000f0eff */
[----:B------:R-:W-:-:S04]  /*0f90*/  FFMA R4, R4, R19, R11 ;  /* 0x0000001304047223 */ /* 0x000fc8000000000b */
[----:B------:R-:W-:-:S04]  /*0fa0*/  FFMA R4, R9, R5, R4 ;  /* 0x0000000509047223 */ /* 0x000fc80000000004 */
[----:B------:R-:W-:Y:S01]  /*0fb0*/  FFMA R4, R17, R6, R4 ;  /* 0x0000000611047223 */ /* 0x000fe20000000004 */
[----:B-1----:R-:W-:-:S03]  /*0fc0*/  LEA R2, P0, R25, UR4, 0x2 ;  /* 0x0000000419027c11 */ /* 0x002fc6000f8010ff */
[----:B------:R-:W-:Y:S01]  /*0fd0*/  FFMA R7, R29, R7, R4 ;  /* 0x000000071d077223 */ /* 0x000fe20000000004 */
[----:B------:R-:W-:-:S05]  /*0fe0*/  LEA.HI.X R3, R25, UR5, R24, 0x2, P0 ;  /* 0x0000000519037c11 */ /* 0x000fca00080f1418 */
[----:B------:R-:W-:Y:S01]  /*0ff0*/  STG.E desc[UR8][R2.64+0x4], R7 ;  /* 0x0000040702007986 */ /* 0x000fe2000c101908 */
[----:B------:R-:W-:Y:S05]  /*1000*/  EXIT ;  /* 0x000000000000794d */ /* 0x000fea0003800000 */
.L_x_2:
[----:B------:R-:W-:-:S00]  /*1010*/  BRA `(.L_x_2) ;  /* 0xfffffffc00fc7947 */ /* 0x000fc0000383ffff */
[----:B------:R-:W-:-:S00]  /*1020*/  NOP ;  /* 0x0000000000007918 */ /* 0x000fc00000000000 */
        /* <DEDUP_REMOVED lines=13> */
.L_x_3:


//--------------------- .nv.shared._Z12MatmulKernelPKfS0_Pfiii --------------------------
	.section	.nv.shared._Z12MatmulKernelPKfS0_Pfiii,"aw",@nobits
	.sectionflags	@""
	.align	4
.nv.shared._Z12MatmulKernelPKfS0_Pfiii:
	.zero		3072


//--------------------- .nv.shared.reserved.0     --------------------------
	.section	.nv.shared.reserved.0,"aw",@nobits
	.weak		__nv_reservedSMEM_offset_0_alias
	.size		__nv_reservedSMEM_offset_0_alias, 0, 64
	.other		__nv_reservedSMEM_offset_0_alias,@"STO_CUDA_RESERVED_SHARED STV_DEFAULT"
__nv_reservedSMEM_offset_0_alias:
	.zero		0
	.zero		64


//--------------------- .nv.constant0._Z12MatmulKernelPKfS0_Pfiii --------------------------
	.section	.nv.constant0._Z12MatmulKernelPKfS0_Pfiii,"a",@progbits
	.sectionflags	@""
	.align	4
.nv.constant0._Z12MatmulKernelPKfS0_Pfiii:
	.zero		932


//--------------------- SYMBOLS --------------------------

	.type		.nv.reservedSmem.offset0,@object
	.size		.nv.reservedSmem.offset0,0x4
	.type		.nv.reservedSmem.cap,@object
	.size		.nv.reservedSmem.cap,0x4
